//
// Generated by NVIDIA NVVM Compiler
//
// Compiler Build ID: CL-36424714
// Cuda compilation tools, release 13.0, V13.0.88
// Based on NVVM 20.0.0
//

.version 9.0
.target sm_100
.address_size 64

	// .globl	_Z12hypotKernelGPiS_

.visible .entry _Z12hypotKernelGPiS_(
	.param .u64 .ptr .align 1 _Z12hypotKernelGPiS__param_0,
	.param .u64 .ptr .align 1 _Z12hypotKernelGPiS__param_1
)
{
	.reg .b32 	%r<9>;
	.reg .b32 	%f<6>;
	.reg .b64 	%rd<9>;

	ld.param.u64 	%rd1, [_Z12hypotKernelGPiS__param_0];
	ld.param.u64 	%rd2, [_Z12hypotKernelGPiS__param_1];
	cvta.to.global.u64 	%rd3, %rd2;
	cvta.to.global.u64 	%rd4, %rd1;
	mov.u32 	%r1, %ctaid.x;
	mov.u32 	%r2, %ntid.x;
	mov.u32 	%r3, %tid.x;
	mad.lo.s32 	%r4, %r1, %r2, %r3;
	shl.b32 	%r5, %r4, 1;
	mul.wide.s32 	%rd5, %r5, 4;
	add.s64 	%rd6, %rd4, %rd5;
	ld.global.u32 	%r6, [%rd6];
	cvt.rn.f32.s32 	%f1, %r6;
	ld.global.u32 	%r7, [%rd6+4];
	cvt.rn.f32.s32 	%f2, %r7;
	mul.f32 	%f3, %f2, %f2;
	fma.rn.f32 	%f4, %f1, %f1, %f3;
	sqrt.rn.f32 	%f5, %f4;
	cvt.rzi.s32.f32 	%r8, %f5;
	mul.wide.u32 	%rd7, %r4, 4;
	add.s64 	%rd8, %rd3, %rd7;
	st.global.u32 	[%rd8], %r8;
	ret;

}


// ===== COMPILED SASS (sm_100) =====

	.target	sm_100

	.elftype	@"ET_EXEC"


//--------------------- .note.nv.tkinfo           --------------------------
	.section	.note.nv.tkinfo,"",@"SHT_NOTE"
	.sectionflags	@"SHF_NOTE_NV_TKINFO"
	.tkinfo
        /*0018*/ 	.word	0x00000002
        /*0030*/ 	.string	""
        /*0030*/ 	.string	"ptxas"
        /*0030*/ 	.string	"Cuda compilation tools, release 13.0, V13.0.88"
        /*0030*/ 	.string	"Build cuda_13.0.r13.0/compiler.36424714_0"
        /*0030*/ 	.string	"-arch sm_100 -m 64 "



//--------------------- .note.nv.cuinfo           --------------------------
	.section	.note.nv.cuinfo,"",@"SHT_NOTE"
	.sectionflags	@"SHF_NOTE_NV_CUINFO"
        /*0018*/ 	.short	0x0002
        /*001a*/ 	.short	0x0064
        /*001c*/ 	.short	0x0082
	.zero		2


//--------------------- .nv.info                  --------------------------
	.section	.nv.info,"",@"SHT_CUDA_INFO"
	.align	4


	//----- nvinfo : EIATTR_REGCOUNT
	.align		4
        /*0000*/ 	.byte	0x04, 0x2f
        /*0002*/ 	.short	(.L_1 - .L_0)
	.align		4
.L_0:
        /*0004*/ 	.word	index@(_Z12hypotKernelGPiS_)
        /*0008*/ 	.word	0x0000000b


	//----- nvinfo : EIATTR_FRAME_SIZE
	.align		4
.L_1:
        /*000c*/ 	.byte	0x04, 0x11
        /*000e*/ 	.short	(.L_3 - .L_2)
	.align		4
.L_2:
        /*0010*/ 	.word	index@($__internal_0_$__cuda_sm20_sqrt_rn_f32_slowpath)
        /*0014*/ 	.word	0x00000000


	//----- nvinfo : EIATTR_FRAME_SIZE
	.align		4
.L_3:
        /*0018*/ 	.byte	0x04, 0x11
        /*001a*/ 	.short	(.L_5 - .L_4)
	.align		4
.L_4:
        /*001c*/ 	.word	index@(_Z12hypotKernelGPiS_)
        /*0020*/ 	.word	0x00000000


	//----- nvinfo : EIATTR_MIN_STACK_SIZE
	.align		4
.L_5:
        /*0024*/ 	.byte	0x04, 0x12
        /*0026*/ 	.short	(.L_7 - .L_6)
	.align		4
.L_6:
        /*0028*/ 	.word	index@(_Z12hypotKernelGPiS_)
        /*002c*/ 	.word	0x00000000
.L_7:


//--------------------- .nv.compat                --------------------------
	.section	.nv.compat,"",@"SHT_CUDA_COMPAT_INFO"
	.align	4
        /*0000*/ 	.byte	0x02, 0x09, 0x00, 0x00, 0x02, 0x02, 0x01, 0x00, 0x02, 0x05, 0x05, 0x00, 0x03, 0x07, 0x01, 0x01
        /*0010*/ 	.byte	0x02, 0x03, 0x00, 0x00, 0x02, 0x06, 0x01, 0x00, 0x04, 0x0b, 0x08, 0x00, 0x01, 0x00, 0x00, 0x00
        /*0020*/ 	.byte	0x00, 0x00, 0x00, 0x00


//--------------------- .nv.info._Z12hypotKernelGPiS_ --------------------------
	.section	.nv.info._Z12hypotKernelGPiS_,"",@"SHT_CUDA_INFO"
	.sectionflags	@""
	.align	4


	//----- nvinfo : EIATTR_CUDA_API_VERSION
	.align		4
        /*0000*/ 	.byte	0x04, 0x37
        /*0002*/ 	.short	(.L_9 - .L_8)
.L_8:
        /*0004*/ 	.word	0x00000082


	//----- nvinfo : EIATTR_KPARAM_INFO
	.align		4
.L_9:
        /*0008*/ 	.byte	0x04, 0x17
        /*000a*/ 	.short	(.L_11 - .L_10)
.L_10:
        /*000c*/ 	.word	0x00000000
        /*0010*/ 	.short	0x0001
        /*0012*/ 	.short	0x0008
        /*0014*/ 	.byte	0x00, 0xf5, 0x21, 0x00


	//----- nvinfo : EIATTR_KPARAM_INFO
	.align		4
.L_11:
        /*0018*/ 	.byte	0x04, 0x17
        /*001a*/ 	.short	(.L_13 - .L_12)
.L_12:
        /*001c*/ 	.word	0x00000000
        /*0020*/ 	.short	0x0000
        /*0022*/ 	.short	0x0000
        /*0024*/ 	.byte	0x00, 0xf5, 0x21, 0x00


	//----- nvinfo : EIATTR_SPARSE_MMA_MASK
	.align		4
.L_13:
        /*0028*/ 	.byte	0x03, 0x50
        /*002a*/ 	.short	0x0000


	//----- nvinfo : EIATTR_MAXREG_COUNT
	.align		4
        /*002c*/ 	.byte	0x03, 0x1b
        /*002e*/ 	.short	0x00ff


	//----- nvinfo : EIATTR_MERCURY_ISA_VERSION
	.align		4
        /*0030*/ 	.byte	0x03, 0x5f
        /*0032*/ 	.short	0x0101


	//----- nvinfo : EIATTR_VRC_CTA_INIT_COUNT
	.align		4
        /*0034*/ 	.byte	0x02, 0x4a
	.zero		1
	.zero		1


	//----- nvinfo : EIATTR_EXIT_INSTR_OFFSETS
	.align		4
        /*0038*/ 	.byte	0x04, 0x1c
        /*003a*/ 	.short	(.L_15 - .L_14)


	//   ....[0]....
.L_14:
        /*003c*/ 	.word	0x00000210


	//----- nvinfo : EIATTR_CRS_STACK_SIZE
	.align		4
.L_15:
        /*0040*/ 	.byte	0x04, 0x1e
        /*0042*/ 	.short	(.L_17 - .L_16)
.L_16:
        /*0044*/ 	.word	0x00000000


	//----- nvinfo : EIATTR_CBANK_PARAM_SIZE
	.align		4
.L_17:
        /*0048*/ 	.byte	0x03, 0x19
        /*004a*/ 	.short	0x0010


	//----- nvinfo : EIATTR_PARAM_CBANK
	.align		4
        /*004c*/ 	.byte	0x04, 0x0a
        /*004e*/ 	.short	(.L_19 - .L_18)
	.align		4
.L_18:
        /*0050*/ 	.word	index@(.nv.constant0._Z12hypotKernelGPiS_)
        /*0054*/ 	.short	0x0380
        /*0056*/ 	.short	0x0010


	//----- nvinfo : EIATTR_SW_WAR
	.align		4
.L_19:
        /*0058*/ 	.byte	0x04, 0x36
        /*005a*/ 	.short	(.L_21 - .L_20)
.L_20:
        /*005c*/ 	.word	0x00000008
.L_21:


//--------------------- .nv.callgraph             --------------------------
	.section	.nv.callgraph,"",@"SHT_CUDA_CALLGRAPH"
	.align	4
	.sectionentsize	8
	.align		4
        /*0000*/ 	.word	0x00000000
	.align		4
        /*0004*/ 	.word	0xffffffff
	.align		4
        /*0008*/ 	.word	0x00000000
	.align		4
        /*000c*/ 	.word	0xfffffffe
	.align		4
        /*0010*/ 	.word	0x00000000
	.align		4
        /*0014*/ 	.word	0xfffffffd
	.align		4
        /*0018*/ 	.word	0x00000000
	.align		4
        /*001c*/ 	.word	0xfffffffc


//--------------------- .text._Z12hypotKernelGPiS_ --------------------------
	.section	.text._Z12hypotKernelGPiS_,"ax",@progbits
	.align	128
        .global         _Z12hypotKernelGPiS_
        .type           _Z12hypotKernelGPiS_,@function
        .size           _Z12hypotKernelGPiS_,(.L_x_5 - _Z12hypotKernelGPiS_)
        .other          _Z12hypotKernelGPiS_,@"STO_CUDA_ENTRY STV_DEFAULT"
_Z12hypotKernelGPiS_:
.text._Z12hypotKernelGPiS_:
[----:B------:R-:W-:Y:S01]  /*0000*/  LDC R1, c[0x0][0x37c] ;  /* 0x0000df00ff017b82 */ /* 0x000fe20000000800 */
[----:B------:R-:W0:Y:S07]  /*0010*/  S2R R3, SR_TID.X ;  /* 0x0000000000037919 */ /* 0x000e2e0000002100 */
[----:B------:R-:W0:Y:S01]  /*0020*/  S2UR UR6, SR_CTAID.X ;  /* 0x00000000000679c3 */ /* 0x000e220000002500 */
[----:B------:R-:W1:Y:S07]  /*0030*/  LDCU.64 UR4, c[0x0][0x358] ;  /* 0x00006b00ff0477ac */ /* 0x000e6e0008000a00 */
[----:B------:R-:W0:Y:S08]  /*0040*/  LDC R2, c[0x0][0x360] ;  /* 0x0000d800ff027b82 */ /* 0x000e300000000800 */
[----:B------:R-:W2:Y:S01]  /*0050*/  LDC.64 R4, c[0x0][0x380] ;  /* 0x0000e000ff047b82 */ /* 0x000ea20000000a00 */
[----:B0-----:R-:W-:-:S05]  /*0060*/  IMAD R2, R2, UR6, R3 ;  /* 0x0000000602027c24 */ /* 0x001fca000f8e0203 */
[----:B------:R-:W-:-:S05]  /*0070*/  SHF.L.U32 R3, R2, 0x1, RZ ;  /* 0x0000000102037819 */ /* 0x000fca00000006ff */
[----:B--2---:R-:W-:-:S05]  /*0080*/  IMAD.WIDE R4, R3, 0x4, R4 ;  /* 0x0000000403047825 */ /* 0x004fca00078e0204 */
[----:B-1----:R-:W2:Y:S04]  /*0090*/  LDG.E R3, desc[UR4][R4.64+0x4] ;  /* 0x0000040404037981 */ /* 0x002ea8000c1e1900 */
[----:B------:R-:W3:Y:S01]  /*00a0*/  LDG.E R0, desc[UR4][R4.64] ;  /* 0x0000000404007981 */ /* 0x000ee2000c1e1900 */
[----:B------:R-:W-:Y:S01]  /*00b0*/  BSSY.RECONVERGENT B0, `(.L_x_0) ;  /* 0x0000011000007945 */ /* 0x000fe20003800200 */
[----:B--2---:R-:W-:Y:S02]  /*00c0*/  I2FP.F32.S32 R3, R3 ;  /* 0x0000000300037245 */ /* 0x004fe40000201400 */
[----:B---3--:R-:W-:-:S03]  /*00d0*/  I2FP.F32.S32 R0, R0 ;  /* 0x0000000000007245 */ /* 0x008fc60000201400 */
[----:B------:R-:W-:-:S04]  /*00e0*/  FMUL R3, R3, R3 ;  /* 0x0000000303037220 */ /* 0x000fc80000400000 */
[----:B------:R-:W-:-:S04]  /*00f0*/  FFMA R0, R0, R0, R3 ;  /* 0x0000000000007223 */ /* 0x000fc80000000003 */
[----:B------:R0:W1:Y:S01]  /*0100*/  MUFU.RSQ R3, R0 ;  /* 0x0000000000037308 */ /* 0x0000620000001400 */
[----:B------:R-:W-:-:S04]  /*0110*/  IADD3 R6, PT, PT, R0, -0xd000000, RZ ;  /* 0xf300000000067810 */ /* 0x000fc80007ffe0ff */
[----:B------:R-:W-:-:S13]  /*0120*/  ISETP.GT.U32.AND P0, PT, R6, 0x727fffff, PT ;  /* 0x727fffff0600780c */ /* 0x000fda0003f04070 */
[----:B01----:R-:W-:Y:S05]  /*0130*/  @!P0 BRA `(.L_x_1) ;  /* 0x0000000000108947 */ /* 0x003fea0003800000 */
[----:B------:R-:W-:-:S07]  /*0140*/  MOV R8, 0x160 ;  /* 0x0000016000087802 */ /* 0x000fce0000000f00 */
[----:B------:R-:W-:Y:S05]  /*0150*/  CALL.REL.NOINC `($__internal_0_$__cuda_sm20_sqrt_rn_f32_slowpath) ;  /* 0x0000000000307944 */ /* 0x000fea0003c00000 */
[----:B------:R-:W-:Y:S01]  /*0160*/  MOV R0, R3 ;  /* 0x0000000300007202 */ /* 0x000fe20000000f00 */
[----:B------:R-:W-:Y:S06]  /*0170*/  BRA `(.L_x_2) ;  /* 0x0000000000107947 */ /* 0x000fec0003800000 */
.L_x_1:
[----:B------:R-:W-:Y:S01]  /*0180*/  FMUL.FTZ R5, R0, R3 ;  /* 0x0000000300057220 */ /* 0x000fe20000410000 */
[----:B------:R-:W-:-:S03]  /*0190*/  FMUL.FTZ R3, R3, 0.5 ;  /* 0x3f00000003037820 */ /* 0x000fc60000410000 */
[----:B------:R-:W-:-:S04]  /*01a0*/  FFMA R0, -R5, R5, R0 ;  /* 0x0000000505007223 */ /* 0x000fc80000000100 */
[----:B------:R-:W-:-:S07]  /*01b0*/  FFMA R0, R0, R3, R5 ;  /* 0x0000000300007223 */ /* 0x000fce0000000005 */
.L_x_2:
[----:B------:R-:W-:Y:S05]  /*01c0*/  BSYNC.RECONVERGENT B0 ;  /* 0x0000000000007941 */ /* 0x000fea0003800200 */
.L_x_0:
[----:B------:R-:W0:Y:S01]  /*01d0*/  LDC.64 R4, c[0x0][0x388] ;  /* 0x0000e200ff047b82 */ /* 0x000e220000000a00 */
[----:B------:R-:W1:Y:S01]  /*01e0*/  F2I.TRUNC.NTZ R7, R0 ;  /* 0x0000000000077305 */ /* 0x000e62000020f100 */
[----:B0-----:R-:W-:-:S05]  /*01f0*/  IMAD.WIDE.U32 R2, R2, 0x4, R4 ;  /* 0x0000000402027825 */ /* 0x001fca00078e0004 */
[----:B-1----:R-:W-:Y:S01]  /*0200*/  STG.E desc[UR4][R2.64], R7 ;  /* 0x0000000702007986 */ /* 0x002fe2000c101904 */
[----:B------:R-:W-:Y:S05]  /*0210*/  EXIT ;  /* 0x000000000000794d */ /* 0x000fea0003800000 */
        .weak           $__internal_0_$__cuda_sm20_sqrt_rn_f32_slowpath
        .type           $__internal_0_$__cuda_sm20_sqrt_rn_f32_slowpath,@function
        .size           $__internal_0_$__cuda_sm20_sqrt_rn_f32_slowpath,(.L_x_5 - $__internal_0_$__cuda_sm20_sqrt_rn_f32_slowpath)
$__internal_0_$__cuda_sm20_sqrt_rn_f32_slowpath:
[----:B------:R-:W-:-:S13]  /*0220*/  LOP3.LUT P0, RZ, R0, 0x7fffffff, RZ, 0xc0, !PT ;  /* 0x7fffffff00ff7812 */ /* 0x000fda000780c0ff */
[----:B------:R-:W-:Y:S01]  /*0230*/  @!P0 MOV R3, R0 ;  /* 0x0000000000038202 */ /* 0x000fe20000000f00 */
[----:B------:R-:W-:Y:S06]  /*0240*/  @!P0 BRA `(.L_x_3) ;  /* 0x0000000000408947 */ /* 0x000fec0003800000 */
[----:B------:R-:W-:-:S13]  /*0250*/  FSETP.GEU.FTZ.AND P0, PT, R0, RZ, PT ;  /* 0x000000ff0000720b */ /* 0x000fda0003f1e000 */
[----:B------:R-:W-:Y:S01]  /*0260*/  @!P0 MOV R3, 0x7fffffff ;  /* 0x7fffffff00038802 */ /* 0x000fe20000000f00 */
[----:B------:R-:W-:Y:S06]  /*0270*/  @!P0 BRA `(.L_x_3) ;  /* 0x0000000000348947 */ /* 0x000fec0003800000 */
[----:B------:R-:W-:-:S13]  /*0280*/  FSETP.GTU.FTZ.AND P0, PT, |R0|, +INF , PT ;  /* 0x7f8000000000780b */ /* 0x000fda0003f1c200 */
[----:B------:R-:W-:Y:S01]  /*0290*/  @P0 FADD.FTZ R3, R0, 1 ;  /* 0x3f80000000030421 */ /* 0x000fe20000010000 */
[----:B------:R-:W-:Y:S06]  /*02a0*/  @P0 BRA `(.L_x_3) ;  /* 0x0000000000280947 */ /* 0x000fec0003800000 */
[----:B------:R-:W-:-:S13]  /*02b0*/  FSETP.NEU.FTZ.AND P0, PT, |R0|, +INF , PT ;  /* 0x7f8000000000780b */ /* 0x000fda0003f1d200 */
[----:B------:R-:W-:-:S04]  /*02c0*/  @P0 FFMA R4, R0, 1.84467440737095516160e+19, RZ ;  /* 0x5f80000000040823 */ /* 0x000fc800000000ff */
[----:B------:R-:W0:Y:S02]  /*02d0*/  @P0 MUFU.RSQ R3, R4 ;  /* 0x0000000400030308 */ /* 0x000e240000001400 */
[----:B0-----:R-:W-:Y:S01]  /*02e0*/  @P0 FMUL.FTZ R5, R4, R3 ;  /* 0x0000000304050220 */ /* 0x001fe20000410000 */
[----:B------:R-:W-:Y:S01]  /*02f0*/  @P0 FMUL.FTZ R7, R3, 0.5 ;  /* 0x3f00000003070820 */ /* 0x000fe20000410000 */
[----:B------:R-:W-:Y:S02]  /*0300*/  @!P0 MOV R3, R0 ;  /* 0x0000000000038202 */ /* 0x000fe40000000f00 */
[----:B------:R-:W-:-:S04]  /*0310*/  @P0 FADD.FTZ R6, -R5, -RZ ;  /* 0x800000ff05060221 */ /* 0x000fc80000010100 */
[----:B------:R-:W-:-:S04]  /*0320*/  @P0 FFMA R6, R5, R6, R4 ;  /* 0x0000000605060223 */ /* 0x000fc80000000004 */
[----:B------:R-:W-:-:S04]  /*0330*/  @P0 FFMA R6, R6, R7, R5 ;  /* 0x0000000706060223 */ /* 0x000fc80000000005 */
[----:B------:R-:W-:-:S07]  /*0340*/  @P0 FMUL.FTZ R3, R6, 2.3283064365386962891e-10 ;  /* 0x2f80000006030820 */ /* 0x000fce0000410000 */
.L_x_3:
[----:B------:R-:W-:Y:S01]  /*0350*/  HFMA2 R5, -RZ, RZ, 0, 0 ;  /* 0x00000000ff057431 */ /* 0x000fe200000001ff */
[----:B------:R-:W-:-:S04]  /*0360*/  MOV R4, R8 ;  /* 0x0000000800047202 */ /* 0x000fc80000000f00 */
[----:B------:R-:W-:Y:S05]  /*0370*/  RET.REL.NODEC R4 `(_Z12hypotKernelGPiS_) ;  /* 0xfffffffc04207950 */ /* 0x000fea0003c3ffff */
.L_x_4:
[----:B------:R-:W-:-:S00]  /*0380*/  BRA `(.L_x_4) ;  /* 0xfffffffc00fc7947 */ /* 0x000fc0000383ffff */
[----:B------:R-:W-:-:S00]  /*0390*/  NOP ;  /* 0x0000000000007918 */ /* 0x000fc00000000000 */
        /* <DEDUP_REMOVED lines=14> */
.L_x_5:


//--------------------- .nv.shared.reserved.0     --------------------------
	.section	.nv.shared.reserved.0,"aw",@nobits
	.weak		__nv_reservedSMEM_offset_0_alias
	.size		__nv_reservedSMEM_offset_0_alias, 0, 64
	.other		__nv_reservedSMEM_offset_0_alias,@"STO_CUDA_RESERVED_SHARED STV_DEFAULT"
__nv_reservedSMEM_offset_0_alias:
	.zero		0
	.zero		64


//--------------------- .nv.constant0._Z12hypotKernelGPiS_ --------------------------
	.section	.nv.constant0._Z12hypotKernelGPiS_,"a",@progbits
	.sectionflags	@""
	.align	4
.nv.constant0._Z12hypotKernelGPiS_:
	.zero		912


//--------------------- SYMBOLS --------------------------

	.type		.nv.reservedSmem.offset0,@object
	.size		.nv.reservedSmem.offset0,0x4
